//
// Generated by NVIDIA NVVM Compiler
//
// Compiler Build ID: CL-36424714
// Cuda compilation tools, release 13.0, V13.0.88
// Based on NVVM 20.0.0
//

.version 9.0
.target sm_100
.address_size 64

	// .globl	_Z10reduce_sumPKfPf
.extern .shared .align 16 .b8 sh[];

.visible .entry _Z10reduce_sumPKfPf(
	.param .u64 .ptr .align 1 _Z10reduce_sumPKfPf_param_0,
	.param .u64 .ptr .align 1 _Z10reduce_sumPKfPf_param_1
)
{
	.reg .pred 	%p<2>;
	.reg .b32 	%r<5>;
	.reg .b32 	%f<15>;
	.reg .b64 	%rd<7>;

	ld.param.u64 	%rd2, [_Z10reduce_sumPKfPf_param_0];
	ld.param.u64 	%rd1, [_Z10reduce_sumPKfPf_param_1];
	cvta.to.global.u64 	%rd3, %rd2;
	mov.u32 	%r1, %tid.x;
	mul.wide.u32 	%rd4, %r1, 4;
	add.s64 	%rd5, %rd3, %rd4;
	ld.global.f32 	%f1, [%rd5];
	shl.b32 	%r2, %r1, 2;
	mov.u32 	%r3, sh;
	add.s32 	%r4, %r3, %r2;
	st.shared.f32 	[%r4], %f1;
	bar.sync 	0;
	ld.shared.f32 	%f2, [%r4];
	ld.shared.f32 	%f3, [%r4+32];
	add.f32 	%f4, %f2, %f3;
	st.shared.f32 	[%r4], %f4;
	bar.sync 	0;
	ld.shared.f32 	%f5, [%r4];
	ld.shared.f32 	%f6, [%r4+16];
	add.f32 	%f7, %f5, %f6;
	st.shared.f32 	[%r4], %f7;
	bar.sync 	0;
	ld.shared.f32 	%f8, [%r4];
	ld.shared.f32 	%f9, [%r4+8];
	add.f32 	%f10, %f8, %f9;
	st.shared.f32 	[%r4], %f10;
	bar.sync 	0;
	ld.shared.f32 	%f11, [%r4];
	ld.shared.f32 	%f12, [%r4+4];
	add.f32 	%f13, %f11, %f12;
	st.shared.f32 	[%r4], %f13;
	bar.sync 	0;
	setp.ne.s32 	%p1, %r1, 0;
	@%p1 bra 	$L__BB0_2;
	cvta.to.global.u64 	%rd6, %rd1;
	ld.shared.f32 	%f14, [sh];
	st.global.f32 	[%rd6], %f14;
$L__BB0_2:
	ret;

}


// ===== COMPILED SASS (sm_100) =====

	.target	sm_100

	.elftype	@"ET_EXEC"


//--------------------- .note.nv.tkinfo           --------------------------
	.section	.note.nv.tkinfo,"",@"SHT_NOTE"
	.sectionflags	@"SHF_NOTE_NV_TKINFO"
	.tkinfo
        /*0018*/ 	.word	0x00000002
        /*0030*/ 	.string	""
        /*0030*/ 	.string	"ptxas"
        /*0030*/ 	.string	"Cuda compilation tools, release 13.0, V13.0.88"
        /*0030*/ 	.string	"Build cuda_13.0.r13.0/compiler.36424714_0"
        /*0030*/ 	.string	"-arch sm_100 -m 64 "



//--------------------- .note.nv.cuinfo           --------------------------
	.section	.note.nv.cuinfo,"",@"SHT_NOTE"
	.sectionflags	@"SHF_NOTE_NV_CUINFO"
        /*0018*/ 	.short	0x0002
        /*001a*/ 	.short	0x0064
        /*001c*/ 	.short	0x0082
	.zero		2


//--------------------- .nv.info                  --------------------------
	.section	.nv.info,"",@"SHT_CUDA_INFO"
	.align	4


	//----- nvinfo : EIATTR_REGCOUNT
	.align		4
        /*0000*/ 	.byte	0x04, 0x2f
        /*0002*/ 	.short	(.L_1 - .L_0)
	.align		4
.L_0:
        /*0004*/ 	.word	index@(_Z10reduce_sumPKfPf)
        /*0008*/ 	.word	0x0000000c


	//----- nvinfo : EIATTR_FRAME_SIZE
	.align		4
.L_1:
        /*000c*/ 	.byte	0x04, 0x11
        /*000e*/ 	.short	(.L_3 - .L_2)
	.align		4
.L_2:
        /*0010*/ 	.word	index@(_Z10reduce_sumPKfPf)
        /*0014*/ 	.word	0x00000000


	//----- nvinfo : EIATTR_MIN_STACK_SIZE
	.align		4
.L_3:
        /*0018*/ 	.byte	0x04, 0x12
        /*001a*/ 	.short	(.L_5 - .L_4)
	.align		4
.L_4:
        /*001c*/ 	.word	index@(_Z10reduce_sumPKfPf)
        /*0020*/ 	.word	0x00000000
.L_5:


//--------------------- .nv.compat                --------------------------
	.section	.nv.compat,"",@"SHT_CUDA_COMPAT_INFO"
	.align	4
        /*0000*/ 	.byte	0x02, 0x09, 0x00, 0x00, 0x02, 0x02, 0x01, 0x00, 0x02, 0x05, 0x05, 0x00, 0x03, 0x07, 0x01, 0x01
        /*0010*/ 	.byte	0x02, 0x03, 0x00, 0x00, 0x02, 0x06, 0x01, 0x00, 0x04, 0x0b, 0x08, 0x00, 0x09, 0x00, 0x00, 0x00
        /*0020*/ 	.byte	0x00, 0x00, 0x00, 0x00


//--------------------- .nv.info._Z10reduce_sumPKfPf --------------------------
	.section	.nv.info._Z10reduce_sumPKfPf,"",@"SHT_CUDA_INFO"
	.sectionflags	@""
	.align	4


	//----- nvinfo : EIATTR_CUDA_API_VERSION
	.align		4
        /*0000*/ 	.byte	0x04, 0x37
        /*0002*/ 	.short	(.L_7 - .L_6)
.L_6:
        /*0004*/ 	.word	0x00000082


	//----- nvinfo : EIATTR_KPARAM_INFO
	.align		4
.L_7:
        /*0008*/ 	.byte	0x04, 0x17
        /*000a*/ 	.short	(.L_9 - .L_8)
.L_8:
        /*000c*/ 	.word	0x00000000
        /*0010*/ 	.short	0x0001
        /*0012*/ 	.short	0x0008
        /*0014*/ 	.byte	0x00, 0xf5, 0x21, 0x00


	//----- nvinfo : EIATTR_KPARAM_INFO
	.align		4
.L_9:
        /*0018*/ 	.byte	0x04, 0x17
        /*001a*/ 	.short	(.L_11 - .L_10)
.L_10:
        /*001c*/ 	.word	0x00000000
        /*0020*/ 	.short	0x0000
        /*0022*/ 	.short	0x0000
        /*0024*/ 	.byte	0x00, 0xf5, 0x21, 0x00


	//----- nvinfo : EIATTR_SPARSE_MMA_MASK
	.align		4
.L_11:
        /*0028*/ 	.byte	0x03, 0x50
        /*002a*/ 	.short	0x0000


	//----- nvinfo : EIATTR_MAXREG_COUNT
	.align		4
        /*002c*/ 	.byte	0x03, 0x1b
        /*002e*/ 	.short	0x00ff


	//----- nvinfo : EIATTR_NUM_BARRIERS
	.align		4
        /*0030*/ 	.byte	0x02, 0x4c
        /*0032*/ 	.byte	0x01
	.zero		1


	//----- nvinfo : EIATTR_MERCURY_ISA_VERSION
	.align		4
        /*0034*/ 	.byte	0x03, 0x5f
        /*0036*/ 	.short	0x0101


	//----- nvinfo : EIATTR_VRC_CTA_INIT_COUNT
	.align		4
        /*0038*/ 	.byte	0x02, 0x4a
	.zero		1
	.zero		1


	//----- nvinfo : EIATTR_EXIT_INSTR_OFFSETS
	.align		4
        /*003c*/ 	.byte	0x04, 0x1c
        /*003e*/ 	.short	(.L_13 - .L_12)


	//   ....[0]....
.L_12:
        /*0040*/ 	.word	0x00000210


	//   ....[1]....
        /*0044*/ 	.word	0x00000250


	//----- nvinfo : EIATTR_CBANK_PARAM_SIZE
	.align		4
.L_13:
        /*0048*/ 	.byte	0x03, 0x19
        /*004a*/ 	.short	0x0010


	//----- nvinfo : EIATTR_PARAM_CBANK
	.align		4
        /*004c*/ 	.byte	0x04, 0x0a
        /*004e*/ 	.short	(.L_15 - .L_14)
	.align		4
.L_14:
        /*0050*/ 	.word	index@(.nv.constant0._Z10reduce_sumPKfPf)
        /*0054*/ 	.short	0x0380
        /*0056*/ 	.short	0x0010


	//----- nvinfo : EIATTR_SW_WAR
	.align		4
.L_15:
        /*0058*/ 	.byte	0x04, 0x36
        /*005a*/ 	.short	(.L_17 - .L_16)
.L_16:
        /*005c*/ 	.word	0x00000008
.L_17:


//--------------------- .nv.callgraph             --------------------------
	.section	.nv.callgraph,"",@"SHT_CUDA_CALLGRAPH"
	.align	4
	.sectionentsize	8
	.align		4
        /*0000*/ 	.word	0x00000000
	.align		4
        /*0004*/ 	.word	0xffffffff
	.align		4
        /*0008*/ 	.word	0x00000000
	.align		4
        /*000c*/ 	.word	0xfffffffe
	.align		4
        /*0010*/ 	.word	0x00000000
	.align		4
        /*0014*/ 	.word	0xfffffffd
	.align		4
        /*0018*/ 	.word	0x00000000
	.align		4
        /*001c*/ 	.word	0xfffffffc


//--------------------- .text._Z10reduce_sumPKfPf --------------------------
	.section	.text._Z10reduce_sumPKfPf,"ax",@progbits
	.align	128
        .global         _Z10reduce_sumPKfPf
        .type           _Z10reduce_sumPKfPf,@function
        .size           _Z10reduce_sumPKfPf,(.L_x_1 - _Z10reduce_sumPKfPf)
        .other          _Z10reduce_sumPKfPf,@"STO_CUDA_ENTRY STV_DEFAULT"
_Z10reduce_sumPKfPf:
.text._Z10reduce_sumPKfPf:
[----:B------:R-:W-:Y:S01]  /*0000*/  LDC R1, c[0x0][0x37c] ;  /* 0x0000df00ff017b82 */ /* 0x000fe20000000800 */
[----:B------:R-:W0:Y:S07]  /*0010*/  S2R R9, SR_TID.X ;  /* 0x0000000000097919 */ /* 0x000e2e0000002100 */
[----:B------:R-:W0:Y:S01]  /*0020*/  LDC.64 R2, c[0x0][0x380] ;  /* 0x0000e000ff027b82 */ /* 0x000e220000000a00 */
[----:B------:R-:W1:Y:S01]  /*0030*/  LDCU.64 UR6, c[0x0][0x358] ;  /* 0x00006b00ff0677ac */ /* 0x000e620008000a00 */
[----:B0-----:R-:W-:-:S06]  /*0040*/  IMAD.WIDE.U32 R2, R9, 0x4, R2 ;  /* 0x0000000409027825 */ /* 0x001fcc00078e0002 */
[----:B-1----:R-:W2:Y:S01]  /*0050*/  LDG.E R2, desc[UR6][R2.64] ;  /* 0x0000000602027981 */ /* 0x002ea2000c1e1900 */
[----:B------:R-:W0:Y:S01]  /*0060*/  S2UR UR5, SR_CgaCtaId ;  /* 0x00000000000579c3 */ /* 0x000e220000008800 */
[----:B------:R-:W-:Y:S01]  /*0070*/  UMOV UR4, 0x400 ;  /* 0x0000040000047882 */ /* 0x000fe20000000000 */
[----:B------:R-:W-:Y:S01]  /*0080*/  ISETP.NE.AND P0, PT, R9, RZ, PT ;  /* 0x000000ff0900720c */ /* 0x000fe20003f05270 */
[----:B0-----:R-:W-:-:S06]  /*0090*/  ULEA UR4, UR5, UR4, 0x18 ;  /* 0x0000000405047291 */ /* 0x001fcc000f8ec0ff */
[----:B------:R-:W-:-:S05]  /*00a0*/  LEA R5, R9, UR4, 0x2 ;  /* 0x0000000409057c11 */ /* 0x000fca000f8e10ff */
[----:B--2---:R-:W-:Y:S01]  /*00b0*/  STS [R5], R2 ;  /* 0x0000000205007388 */ /* 0x004fe20000000800 */
[----:B------:R-:W-:Y:S06]  /*00c0*/  BAR.SYNC.DEFER_BLOCKING 0x0 ;  /* 0x0000000000007b1d */ /* 0x000fec0000010000 */
[----:B------:R-:W-:Y:S04]  /*00d0*/  LDS R0, [R5] ;  /* 0x0000000005007984 */ /* 0x000fe80000000800 */
[----:B------:R-:W0:Y:S02]  /*00e0*/  LDS R7, [R5+0x20] ;  /* 0x0000200005077984 */ /* 0x000e240000000800 */
[----:B0-----:R-:W-:-:S05]  /*00f0*/  FADD R0, R0, R7 ;  /* 0x0000000700007221 */ /* 0x001fca0000000000 */
[----:B------:R-:W-:Y:S01]  /*0100*/  STS [R5], R0 ;  /* 0x0000000005007388 */ /* 0x000fe20000000800 */
        /* <DEDUP_REMOVED lines=14> */
[----:B------:R0:W-:Y:S01]  /*01f0*/  STS [R5], R0 ;  /* 0x0000000005007388 */ /* 0x0001e20000000800 */
[----:B------:R-:W-:Y:S06]  /*0200*/  BAR.SYNC.DEFER_BLOCKING 0x0 ;  /* 0x0000000000007b1d */ /* 0x000fec0000010000 */
[----:B------:R-:W-:Y:S05]  /*0210*/  @P0 EXIT ;  /* 0x000000000000094d */ /* 0x000fea0003800000 */
[----:B0-----:R-:W0:Y:S01]  /*0220*/  LDS R5, [UR4] ;  /* 0x00000004ff057984 */ /* 0x001e220008000800 */
[----:B------:R-:W0:Y:S03]  /*0230*/  LDC.64 R2, c[0x0][0x388] ;  /* 0x0000e200ff027b82 */ /* 0x000e260000000a00 */
[----:B0-----:R-:W-:Y:S01]  /*0240*/  STG.E desc[UR6][R2.64], R5 ;  /* 0x0000000502007986 */ /* 0x001fe2000c101906 */
[----:B------:R-:W-:Y:S05]  /*0250*/  EXIT ;  /* 0x000000000000794d */ /* 0x000fea0003800000 */
.L_x_0:
[----:B------:R-:W-:-:S00]  /*0260*/  BRA `(.L_x_0) ;  /* 0xfffffffc00fc7947 */ /* 0x000fc0000383ffff */
[----:B------:R-:W-:-:S00]  /*0270*/  NOP ;  /* 0x0000000000007918 */ /* 0x000fc00000000000 */
        /* <DEDUP_REMOVED lines=8> */
.L_x_1:


//--------------------- .nv.shared._Z10reduce_sumPKfPf --------------------------
	.section	.nv.shared._Z10reduce_sumPKfPf,"aw",@nobits
	.sectionflags	@""
	.align	16
	.zero		1024


//--------------------- .nv.shared.reserved.0     --------------------------
	.section	.nv.shared.reserved.0,"aw",@nobits
	.weak		__nv_reservedSMEM_offset_0_alias
	.size		__nv_reservedSMEM_offset_0_alias, 0, 64
	.other		__nv_reservedSMEM_offset_0_alias,@"STO_CUDA_RESERVED_SHARED STV_DEFAULT"
__nv_reservedSMEM_offset_0_alias:
	.zero		0
	.zero		64


//--------------------- .nv.constant0._Z10reduce_sumPKfPf --------------------------
	.section	.nv.constant0._Z10reduce_sumPKfPf,"a",@progbits
	.sectionflags	@""
	.align	4
.nv.constant0._Z10reduce_sumPKfPf:
	.zero		912


//--------------------- SYMBOLS --------------------------

	.type		.nv.reservedSmem.offset0,@object
	.size		.nv.reservedSmem.offset0,0x4
	.type		.nv.reservedSmem.cap,@object
	.size		.nv.reservedSmem.cap,0x4
